	.headerflags	@"EF_CUDA_TEXMODE_UNIFIED EF_CUDA_64BIT_ADDRESS EF_CUDA_ACCELERATORS EF_CUDA_SM90 EF_CUDA_VIRTUAL_SM(EF_CUDA_SM90)"
	.elftype	@"ET_EXEC"


//--------------------- .nv.info                  --------------------------
	.section	.nv.info,"",@"SHT_CUDA_INFO"
	.align	4


	//----- nvinfo : EIATTR_REGCOUNT
	.align		4
        /*0000*/ 	.byte	0x04, 0x2f
        /*0002*/ 	.short	(.L_1 - .L_0)
	.align		4
.L_0:
        /*0004*/ 	.word	index@(triton_mm)
        /*0008*/ 	.word	0x00000028


	//----- nvinfo : EIATTR_MIN_STACK_SIZE
	.align		4
.L_1:
        /*000c*/ 	.byte	0x04, 0x12
        /*000e*/ 	.short	(.L_3 - .L_2)
	.align		4
.L_2:
        /*0010*/ 	.word	index@(triton_mm)
        /*0014*/ 	.word	0x00000000


	//----- nvinfo : EIATTR_FRAME_SIZE
	.align		4
.L_3:
        /*0018*/ 	.byte	0x04, 0x11
        /*001a*/ 	.short	(.L_5 - .L_4)
	.align		4
.L_4:
        /*001c*/ 	.word	index@(triton_mm)
        /*0020*/ 	.word	0x00000000


	//----- nvinfo : EIATTR_MIN_STACK_SIZE
	.align		4
.L_5:
        /*0024*/ 	.byte	0x04, 0x12
        /*0026*/ 	.short	(.L_7 - .L_6)
	.align		4
.L_6:
        /*0028*/ 	.word	index@(triton_mm)
        /*002c*/ 	.word	0x00000000
.L_7:


//--------------------- .nv.info.triton_mm        --------------------------
	.section	.nv.info.triton_mm,"",@"SHT_CUDA_INFO"
	.sectionflags	@""
	.align	4


	//----- nvinfo : EIATTR_CUDA_API_VERSION
	.align		4
        /*0000*/ 	.byte	0x04, 0x37
        /*0002*/ 	.short	(.L_9 - .L_8)
.L_8:
        /*0004*/ 	.word	0x0000007c


	//----- nvinfo : EIATTR_KPARAM_INFO
	.align		4
.L_9:
        /*0008*/ 	.byte	0x04, 0x17
        /*000a*/ 	.short	(.L_11 - .L_10)
.L_10:
        /*000c*/ 	.word	0x00000000
        /*0010*/ 	.short	0x0002
        /*0012*/ 	.short	0x0010
        /*0014*/ 	.byte	0x00, 0xf0, 0x21, 0x00


	//----- nvinfo : EIATTR_KPARAM_INFO
	.align		4
.L_11:
        /*0018*/ 	.byte	0x04, 0x17
        /*001a*/ 	.short	(.L_13 - .L_12)
.L_12:
        /*001c*/ 	.word	0x00000000
        /*0020*/ 	.short	0x0001
        /*0022*/ 	.short	0x0008
        /*0024*/ 	.byte	0x00, 0xf0, 0x21, 0x00


	//----- nvinfo : EIATTR_KPARAM_INFO
	.align		4
.L_13:
        /*0028*/ 	.byte	0x04, 0x17
        /*002a*/ 	.short	(.L_15 - .L_14)
.L_14:
        /*002c*/ 	.word	0x00000000
        /*0030*/ 	.short	0x0000
        /*0032*/ 	.short	0x0000
        /*0034*/ 	.byte	0x00, 0xf0, 0x21, 0x00


	//----- nvinfo : EIATTR_SPARSE_MMA_MASK
	.align		4
.L_15:
        /*0038*/ 	.byte	0x03, 0x50
        /*003a*/ 	.short	0x0000


	//----- nvinfo : EIATTR_MAXREG_COUNT
	.align		4
        /*003c*/ 	.byte	0x03, 0x1b
        /*003e*/ 	.short	0x00ff


	//----- nvinfo : EIATTR_EXIT_INSTR_OFFSETS
	.align		4
        /*0040*/ 	.byte	0x04, 0x1c
        /*0042*/ 	.short	(.L_17 - .L_16)


	//   ....[0]....
.L_16:
        /*0044*/ 	.word	0x000027c0


	//   ....[1]....
        /*0048*/ 	.word	0x00002810


	//----- nvinfo : EIATTR_MAX_THREADS
	.align		4
.L_17:
        /*004c*/ 	.byte	0x04, 0x05
        /*004e*/ 	.short	(.L_19 - .L_18)
.L_18:
        /*0050*/ 	.word	0x00000080
        /*0054*/ 	.word	0x00000001
        /*0058*/ 	.word	0x00000001


	//----- nvinfo : EIATTR_CBANK_PARAM_SIZE
	.align		4
.L_19:
        /*005c*/ 	.byte	0x03, 0x19
        /*005e*/ 	.short	0x0018


	//----- nvinfo : EIATTR_PARAM_CBANK
	.align		4
        /*0060*/ 	.byte	0x04, 0x0a
        /*0062*/ 	.short	(.L_21 - .L_20)
	.align		4
.L_20:
        /*0064*/ 	.word	index@(.nv.constant0.triton_mm)
        /*0068*/ 	.short	0x0210
        /*006a*/ 	.short	0x0018


	//----- nvinfo : EIATTR_SW_WAR
	.align		4
.L_21:
        /*006c*/ 	.byte	0x04, 0x36
        /*006e*/ 	.short	(.L_23 - .L_22)
.L_22:
        /*0070*/ 	.word	0x00000008
.L_23:


//--------------------- .nv.callgraph             --------------------------
	.section	.nv.callgraph,"",@"SHT_CUDA_CALLGRAPH"
	.align	4
	.sectionentsize	8
	.align		4
        /*0000*/ 	.word	0x00000000
	.align		4
        /*0004*/ 	.word	0xffffffff
	.align		4
        /*0008*/ 	.word	0x00000000
	.align		4
        /*000c*/ 	.word	0xfffffffe
	.align		4
        /*0010*/ 	.word	0x00000000
	.align		4
        /*0014*/ 	.word	0xfffffffd
	.align		4
        /*0018*/ 	.word	0x00000000
	.align		4
        /*001c*/ 	.word	0xfffffffc


//--------------------- .text.triton_mm           --------------------------
	.section	.text.triton_mm,"ax",@progbits
	.sectionflags	@"SHF_BARRIERS=1"
	.align	128
        .global         triton_mm
        .type           triton_mm,@function
        .size           triton_mm,(.L_x_1 - triton_mm)
        .other          triton_mm,@"STO_CUDA_ENTRY STV_DEFAULT"
triton_mm:
.text.triton_mm:
[----:B------:R-:W1:Y:S02]  /*0000*/  LDC R1, c[0x0][0x28] ;  /* 0x00000a00ff017b82 */ /* 0x000e640000000800 */
[----:B------:R-:W2:Y:S01]  /*0010*/  S2UR UR13, SR_CTAID.X ;  /* 0x00000000000d79c3 */ /* 0x000ea20000002500 */
[----:B------:R-:W-:-:S07]  /*0020*/  ULDC.64 UR14, c[0x0][0x208] ;  /* 0x00008200000e7ab9 */ /* 0x000fce0000000a00 */
[----:B------:R-:W3:Y:S08]  /*0030*/  LDC.64 R36, c[0x0][0x210] ;  /* 0x00008400ff247b82 */ /* 0x000ef00000000a00 */
[----:B------:R-:W4:Y:S01]  /*0040*/  LDC.64 R32, c[0x0][0x218] ;  /* 0x00008600ff207b82 */ /* 0x000f220000000a00 */
[----:B--2---:R-:W-:Y:S02]  /*0050*/  UIMAD.WIDE UR4, UR13, 0x2aaaaaab, URZ ;  /* 0x2aaaaaab0d0478a5 */ /* 0x004fe4000f8e023f */
[----:B------:R-:W-:-:S02]  /*0060*/  UISETP.GE.AND UP2, UPT, UR13, URZ, UPT ;  /* 0x0000003f0d00728c */ /* 0x000fc4000bf46270 */
[----:B------:R-:W-:-:S04]  /*0070*/  USHF.R.U32.HI UR4, URZ, 0x1f, UR5 ;  /* 0x0000001f3f047899 */ /* 0x000fc80008011605 */
[----:B------:R-:W-:-:S03]  /*0080*/  ULEA.HI.SX32 UR6, UR5, UR4, 0x1a ;  /* 0x0000000405067291 */ /* 0x000fc6000f8fd23f */
[----:B------:R-:W-:Y:S01]  /*0090*/  UMOV UR4, 0xfffffff8 ;  /* 0xfffffff800047882 */ /* 0x000fe20000000000 */
[----:B------:R-:W-:Y:S02]  /*00a0*/  UIMAD UR8, UR6, -0x180, UR13 ;  /* 0xfffffe80060878a4 */ /* 0x000fe4000f8e020d */
[----:B------:R-:W-:-:S04]  /*00b0*/  UIMAD UR4, UR6, UR4, 0x1 ;  /* 0x00000001060474a4 */ /* 0x000fc8000f8e0204 */
[----:B------:R-:W-:Y:S01]  /*00c0*/  UISETP.LT.AND UP0, UPT, UR4, 0x8, UPT ;  /* 0x000000080400788c */ /* 0x000fe2000bf01270 */
[----:B------:R-:W-:-:S03]  /*00d0*/  IMAD.U32 R4, RZ, RZ, UR8 ;  /* 0x00000008ff047e24 */ /* 0x000fc6000f8e00ff */
[----:B------:R-:W-:Y:S02]  /*00e0*/  USEL UR7, UR4, 0x8, UP0 ;  /* 0x0000000804077887 */ /* 0x000fe40008000000 */
[----:B------:R-:W-:Y:S01]  /*00f0*/  IABS R4, R4 ;  /* 0x0000000400047213 */ /* 0x000fe20000000000 */
[----:B------:R-:W-:Y:S01]  /*0100*/  UMOV UR4, URZ ;  /* 0x0000003f00047c82 */ /* 0x000fe20008000000 */
[----:B------:R-:W-:Y:S02]  /*0110*/  ULOP3.LUT UR8, UR8, UR7, URZ, 0x3c, !UPT ;  /* 0x0000000708087292 */ /* 0x000fe4000f8e3c3f */
[----:B------:R-:W-:Y:S01]  /*0120*/  IMAD.U32 R3, RZ, RZ, UR7 ;  /* 0x00000007ff037e24 */ /* 0x000fe2000f8e00ff */
[----:B------:R-:W-:-:S04]  /*0130*/  R2UR UR10, R4 ;  /* 0x00000000040a72ca */ /* 0x000fc800000e0000 */
[-C--:B------:R-:W-:Y:S02]  /*0140*/  IABS R0, R3.reuse ;  /* 0x0000000300007213 */ /* 0x080fe40000000000 */
[----:B------:R-:W-:Y:S02]  /*0150*/  IABS R3, R3 ;  /* 0x0000000300037213 */ /* 0x000fe40000000000 */
[----:B------:R-:W-:-:S13]  /*0160*/  R2UR UR16, R0 ;  /* 0x00000000001072ca */ /* 0x000fda00000e0000 */
[----:B------:R-:W2:Y:S08]  /*0170*/  I2F.RP R0, UR16 ;  /* 0x0000001000007d06 */ /* 0x000eb00008209400 */
[----:B--2---:R-:W2:Y:S02]  /*0180*/  MUFU.RCP R0, R0 ;  /* 0x0000000000007308 */ /* 0x004ea40000001000 */
[----:B--2---:R-:W-:-:S02]  /*0190*/  VIADD R2, R0, 0xffffffe ;  /* 0x0ffffffe00027836 */ /* 0x004fc40000000000 */
[----:B------:R-:W-:-:S04]  /*01a0*/  IMAD.MOV R0, RZ, RZ, -R3 ;  /* 0x000000ffff007224 */ /* 0x000fc800078e0a03 */
[----:B------:R-:W2:Y:S01]  /*01b0*/  F2I.FTZ.U32.TRUNC.NTZ R2, R2 ;  /* 0x0000000200027305 */ /* 0x000ea2000021f000 */
[----:B------:R-:W-:Y:S02]  /*01c0*/  R2UR UR11, R0 ;  /* 0x00000000000b72ca */ /* 0x000fe400000e0000 */
[----:B--2---:R-:W-:Y:S02]  /*01d0*/  R2UR UR5, R2 ;  /* 0x00000000020572ca */ /* 0x004fe400000e0000 */
[----:B------:R-:W2:Y:S11]  /*01e0*/  S2R R2, SR_TID.X ;  /* 0x0000000000027919 */ /* 0x000eb60000002100 */
[----:B------:R-:W-:-:S04]  /*01f0*/  UIADD3 UR9, URZ, -UR5, URZ ;  /* 0x800000053f097290 */ /* 0x000fc8000fffe03f */
[----:B------:R-:W-:-:S04]  /*0200*/  UIMAD UR9, UR9, UR16, URZ ;  /* 0x00000010090972a4 */ /* 0x000fc8000f8e023f */
[----:B------:R-:W-:-:S07]  /*0210*/  UIMAD.WIDE.U32 UR4, UR5, UR9, UR4 ;  /* 0x00000009050472a5 */ /* 0x000fce000f8e0004 */
[----:B------:R-:W-:Y:S02]  /*0220*/  UMOV UR9, UR5 ;  /* 0x0000000500097c82 */ /* 0x000fe40008000000 */
[----:B------:R-:W-:-:S04]  /*0230*/  UIMAD.WIDE.U32 UR4, UR9, UR10, URZ ;  /* 0x0000000a090472a5 */ /* 0x000fc8000f8e003f */
[----:B------:R-:W-:Y:S01]  /*0240*/  UIMAD UR4, UR5, UR11, UR10 ;  /* 0x0000000b050472a4 */ /* 0x000fe2000f8e020a */
[--C-:B--2---:R-:W-:Y:S01]  /*0250*/  SHF.R.U32.HI R0, RZ, 0x2, R2.reuse ;  /* 0x00000002ff007819 */ /* 0x104fe20000011602 */
[----:B------:R-:W2:Y:S01]  /*0260*/  S2UR UR10, SR_CgaCtaId ;  /* 0x00000000000a79c3 */ /* 0x000ea20000008800 */
[----:B------:R-:W-:Y:S01]  /*0270*/  IMAD.SHL.U32 R5, R2, 0x8, RZ ;  /* 0x0000000802057824 */ /* 0x000fe200078e00ff */
[----:B------:R-:W-:Y:S01]  /*0280*/  UISETP.GT.U32.AND UP1, UPT, UR16, UR4, UPT ;  /* 0x000000041000728c */ /* 0x000fe2000bf24070 */
[----:B------:R-:W-:Y:S02]  /*0290*/  SGXT.U32 R0, R0, 0x5 ;  /* 0x000000050000781a */ /* 0x000fe40000000000 */
[----:B------:R-:W-:Y:S02]  /*02a0*/  SHF.R.U32.HI R25, RZ, 0x3, R2 ;  /* 0x00000003ff197819 */ /* 0x000fe40000011602 */
[----:B------:R-:W-:Y:S02]  /*02b0*/  LOP3.LUT R11, R5, 0x18, R2, 0x48, !PT ;  /* 0x00000018050b7812 */ /* 0x000fe400078e4802 */
[----:B------:R-:W-:-:S02]  /*02c0*/  SGXT.U32 R25, R25, 0x4 ;  /* 0x000000041919781a */ /* 0x000fc40000000000 */
[----:B------:R-:W-:Y:S01]  /*02d0*/  LOP3.LUT R5, R5, 0x18, RZ, 0xc0, !PT ;  /* 0x0000001805057812 */ /* 0x000fe200078ec0ff */
[----:B------:R-:W-:Y:S01]  /*02e0*/  IMAD R12, R0, 0x20, R11 ;  /* 0x00000020000c7824 */ /* 0x000fe200078e020b */
[----:B------:R-:W-:Y:S01]  /*02f0*/  @!UP1 UIADD3 UR4, UR4, -UR16, URZ ;  /* 0x8000001004049290 */ /* 0x000fe2000fffe03f */
[----:B------:R-:W-:Y:S01]  /*0300*/  LOP3.LUT R26, R2, 0x1f, RZ, 0xc0, !PT ;  /* 0x0000001f021a7812 */ /* 0x000fe200078ec0ff */
[----:B------:R-:W-:Y:S01]  /*0310*/  @!UP1 UIADD3 UR5, UR5, 0x1, URZ ;  /* 0x0000000105059890 */ /* 0x000fe2000fffe03f */
[----:B------:R-:W-:Y:S01]  /*0320*/  SHF.R.U32.HI R13, RZ, 0x1, R2 ;  /* 0x00000001ff0d7819 */ /* 0x000fe20000011602 */
[----:B------:R-:W-:Y:S02]  /*0330*/  UISETP.GE.U32.AND UP0, UPT, UR4, UR16, UPT ;  /* 0x000000100400728c */ /* 0x000fe4000bf06070 */
[----:B------:R-:W-:Y:S01]  /*0340*/  UISETP.GE.AND UP1, UPT, UR8, URZ, UPT ;  /* 0x0000003f0800728c */ /* 0x000fe2000bf26270 */
[----:B------:R-:W-:Y:S01]  /*0350*/  SGXT.U32 R13, R13, 0x2 ;  /* 0x000000020d0d781a */ /* 0x000fe20000000000 */
[----:B------:R-:W-:Y:S01]  /*0360*/  ULOP3.LUT UR8, URZ, UR7, URZ, 0x33, !UPT ;  /* 0x000000073f087292 */ /* 0x000fe2000f8e333f */
[----:B------:R-:W-:-:S02]  /*0370*/  UMOV UR4, 0x400 ;  /* 0x0000040000047882 */ /* 0x000fc40000000000 */
[----:B--2---:R-:W-:-:S04]  /*0380*/  UPRMT UR10, UR10, 0x654, UR4 ;  /* 0x000006540a0a7896 */ /* 0x004fc80008000004 */
[----:B------:R-:W-:Y:S02]  /*0390*/  @UP0 UIADD3 UR5, UR5, 0x1, URZ ;  /* 0x0000000105050890 */ /* 0x000fe4000fffe03f */
[----:B------:R-:W-:Y:S02]  /*03a0*/  UISETP.NE.AND UP0, UPT, UR7, URZ, UPT ;  /* 0x0000003f0700728c */ /* 0x000fe4000bf05270 */
[----:B------:R-:W-:-:S04]  /*03b0*/  @!UP1 UIADD3 UR5, -UR5, URZ, URZ ;  /* 0x0000003f05059290 */ /* 0x000fc8000fffe13f */
[----:B------:R-:W-:-:S04]  /*03c0*/  USEL UR5, UR8, UR5, !UP0 ;  /* 0x0000000508057287 */ /* 0x000fc8000c000000 */
[----:B------:R-:W-:-:S06]  /*03d0*/  USHF.L.U32 UR7, UR5, 0x6, URZ ;  /* 0x0000000605077899 */ /* 0x000fcc000800063f */
[----:B------:R-:W-:Y:S01]  /*03e0*/  IMAD.U32 R3, RZ, RZ, UR7 ;  /* 0x00000007ff037e24 */ /* 0x000fe2000f8e00ff */
[----:B------:R-:W-:-:S04]  /*03f0*/  LOP3.LUT R4, R0, UR7, RZ, 0xfc, !PT ;  /* 0x0000000700047c12 */ /* 0x000fc8000f8efcff */
[----:B------:R-:W-:Y:S01]  /*0400*/  LOP3.LUT R6, R3, 0x20, R0, 0xfe, !PT ;  /* 0x0000002003067812 */ /* 0x000fe200078efe00 */
[----:B------:R-:W-:Y:S01]  /*0410*/  IMAD.HI R7, R4, 0x2aaaaaab, RZ ;  /* 0x2aaaaaab04077827 */ /* 0x000fe200078e02ff */
[----:B------:R-:W-:-:S03]  /*0420*/  LOP3.LUT R3, R0, 0x20, RZ, 0xfc, !PT ;  /* 0x0000002000037812 */ /* 0x000fc600078efcff */
[----:B------:R-:W-:Y:S01]  /*0430*/  IMAD.HI R9, R6, 0x2aaaaaab, RZ ;  /* 0x2aaaaaab06097827 */ /* 0x000fe200078e02ff */
[----:B------:R-:W-:-:S03]  /*0440*/  SHF.R.U32.HI R8, RZ, 0x1f, R7 ;  /* 0x0000001fff087819 */ /* 0x000fc60000011607 */
[----:B------:R-:W-:Y:S01]  /*0450*/  IMAD R11, R3, 0x20, R11 ;  /* 0x00000020030b7824 */ /* 0x000fe200078e020b */
[----:B------:R-:W-:Y:S01]  /*0460*/  SHF.R.U32.HI R3, RZ, 0x1, R2 ;  /* 0x00000001ff037819 */ /* 0x000fe20000011602 */
[----:B------:R-:W-:Y:S01]  /*0470*/  IMAD.SHL.U32 R0, R2, 0x4, RZ ;  /* 0x0000000402007824 */ /* 0x000fe200078e00ff */
[----:B------:R-:W-:Y:S02]  /*0480*/  SHF.R.U32.HI R10, RZ, 0x1f, R9 ;  /* 0x0000001fff0a7819 */ /* 0x000fe40000011609 */
[----:B------:R-:W-:Y:S02]  /*0490*/  LEA.HI R7, R7, R8, RZ, 0x17 ;  /* 0x0000000807077211 */ /* 0x000fe400078fb8ff */
[----:B------:R-:W-:Y:S02]  /*04a0*/  LOP3.LUT R3, R0, 0x18, R3, 0x48, !PT ;  /* 0x0000001800037812 */ /* 0x000fe400078e4803 */
[----:B------:R-:W-:Y:S01]  /*04b0*/  LEA.HI R9, R9, R10, RZ, 0x17 ;  /* 0x0000000a09097211 */ /* 0x000fe200078fb8ff */
[----:B------:R-:W-:Y:S01]  /*04c0*/  IMAD R4, R7, -0xc00, R4 ;  /* 0xfffff40007047824 */ /* 0x000fe200078e0204 */
[----:B------:R-:W-:-:S02]  /*04d0*/  LOP3.LUT R8, R3, 0x4, R0, 0xf8, !PT ;  /* 0x0000000403087812 */ /* 0x000fc400078ef800 */
[----:B------:R-:W-:Y:S01]  /*04e0*/  SHF.R.U32.HI R3, RZ, 0x4, R2 ;  /* 0x00000004ff037819 */ /* 0x000fe20000011602 */
[----:B------:R-:W-:Y:S01]  /*04f0*/  IMAD R6, R9, -0xc00, R6 ;  /* 0xfffff40009067824 */ /* 0x000fe200078e0206 */
[----:B------:R-:W-:Y:S01]  /*0500*/  LOP3.LUT R9, R0, 0x1c, RZ, 0xc0, !PT ;  /* 0x0000001c00097812 */ /* 0x000fe200078ec0ff */
[----:B------:R-:W-:Y:S01]  /*0510*/  IMAD R24, R25, 0x20, R8 ;  /* 0x0000002019187824 */ /* 0x000fe200078e0208 */
[----:B------:R-:W-:Y:S01]  /*0520*/  LEA R0, R12, UR10, 0x1 ;  /* 0x0000000a0c007c11 */ /* 0x000fe2000f8e08ff */
[--C-:B------:R-:W-:Y:S01]  /*0530*/  IMAD R35, R4, 0x300, R5.reuse ;  /* 0x0000030004237824 */ /* 0x100fe200078e0205 */
[----:B------:R-:W-:Y:S01]  /*0540*/  LEA R4, R11, UR10, 0x1 ;  /* 0x0000000a0b047c11 */ /* 0x000fe2000f8e08ff */
[----:B------:R-:W-:Y:S01]  /*0550*/  IMAD R5, R6, 0x300, R5 ;  /* 0x0000030006057824 */ /* 0x000fe200078e0205 */
[----:B------:R-:W-:Y:S01]  /*0560*/  LEA R24, R24, UR10, 0x1 ;  /* 0x0000000a18187c11 */ /* 0x000fe2000f8e08ff */
[----:B---3--:R-:W-:Y:S01]  /*0570*/  IMAD.WIDE.U32 R8, R9, 0x2, R36 ;  /* 0x0000000209087825 */ /* 0x008fe200078e0024 */
[----:B------:R-:W-:-:S02]  /*0580*/  SGXT.U32 R12, R3, 0x1 ;  /* 0x00000001030c781a */ /* 0x000fc40000000000 */
[----:B------:R-:W-:Y:S01]  /*0590*/  SHF.R.U32.HI R6, RZ, 0x3, R26 ;  /* 0x00000003ff067819 */ /* 0x000fe2000001161a */
[--C-:B----4-:R-:W-:Y:S01]  /*05a0*/  IMAD.WIDE R34, R35, 0x2, R32.reuse ;  /* 0x0000000223227825 */ /* 0x110fe200078e0220 */
[----:B------:R-:W-:Y:S01]  /*05b0*/  @!PT LDS RZ, [RZ] ;  /* 0x00000000fffff984 */ /* 0x000fe20000000800 */
[----:B------:R-:W-:Y:S01]  /*05c0*/  @!PT LDS RZ, [RZ] ;  /* 0x00000000fffff984 */ /* 0x000fe20000000800 */
[----:B------:R-:W-:Y:S01]  /*05d0*/  @!PT LDS RZ, [RZ] ;  /* 0x00000000fffff984 */ /* 0x000fe20000000800 */
[----:B------:R-:W-:Y:S01]  /*05e0*/  LDGSTS.E.64 [R24], desc[UR14][R8.64] ;  /* 0x0000000008187fae */ /* 0x000fe2000b921a4e */
[----:B------:R-:W-:Y:S02]  /*05f0*/  LOP3.LUT R7, R2, 0x7, RZ, 0xc0, !PT ;  /* 0x0000000702077812 */ /* 0x000fe400078ec0ff */
[----:B------:R-:W-:Y:S01]  /*0600*/  IMAD.WIDE R32, R5, 0x2, R32 ;  /* 0x0000000205207825 */ /* 0x000fe200078e0220 */
[----:B------:R-:W0:Y:S01]  /*0610*/  LDGDEPBAR ;  /* 0x00000000000079af */ /* 0x000e220000000000 */
[----:B------:R-:W-:Y:S02]  /*0620*/  SHF.R.U32.HI R5, RZ, 0x5, R2 ;  /* 0x00000005ff057819 */ /* 0x000fe40000011602 */
[----:B------:R-:W-:Y:S01]  /*0630*/  IMAD.SHL.U32 R10, R12, 0x20, RZ ;  /* 0x000000200c0a7824 */ /* 0x000fe200078e00ff */
[----:B------:R-:W-:Y:S01]  /*0640*/  LDGSTS.E.BYPASS.128 [R0+0x800], desc[UR14][R34.64] ;  /* 0x0080000022007fae */ /* 0x000fe2000b901c4e */
[----:B------:R-:W-:Y:S01]  /*0650*/  SGXT.U32 R5, R5, 0x2 ;  /* 0x000000020505781a */ /* 0x000fe20000000000 */
[----:B------:R-:W-:Y:S01]  /*0660*/  IMAD.WIDE.U32 R36, R7, 0x8, R36 ;  /* 0x0000000807247825 */ /* 0x000fe200078e0024 */
[----:B------:R-:W-:Y:S01]  /*0670*/  SGXT.U32 R6, R6, 0x1 ;  /* 0x000000010606781a */ /* 0x000fe20000000000 */
[----:B------:R-:W-:Y:S01]  /*0680*/  LDGSTS.E.BYPASS.128 [R4+0x800], desc[UR14][R32.64] ;  /* 0x0080000020047fae */ /* 0x000fe2000b901c4e */
[----:B------:R-:W-:Y:S01]  /*0690*/  SHF.R.U32.HI R26, RZ, 0x2, R26 ;  /* 0x00000002ff1a7819 */ /* 0x000fe2000001161a */
[----:B------:R-:W-:-:S02]  /*06a0*/  IMAD.SHL.U32 R3, R5, 0x8, RZ ;  /* 0x0000000805037824 */ /* 0x000fc400078e00ff */
[----:B------:R-:W0:Y:S01]  /*06b0*/  LDGDEPBAR ;  /* 0x00000000000079af */ /* 0x000e220000000000 */
[C---:B------:R-:W-:Y:S01]  /*06c0*/  IMAD R14, R6.reuse, 0x8, R7 ;  /* 0x00000008060e7824 */ /* 0x040fe200078e0207 */
[----:B------:R-:W-:Y:S01]  /*06d0*/  LOP3.LUT R6, R6, R13, RZ, 0x3c, !PT ;  /* 0x0000000d06067212 */ /* 0x000fe200078e3cff */
[----:B------:R-:W-:Y:S01]  /*06e0*/  IMAD.SHL.U32 R5, R5, 0x4, RZ ;  /* 0x0000000405057824 */ /* 0x000fe200078e00ff */
[----:B------:R-:W-:Y:S01]  /*06f0*/  BAR.SYNC.DEFER_BLOCKING 0x0 ;  /* 0x0000000000007b1d */ /* 0x000fe20000010000 */
[----:B------:R-:W-:Y:S02]  /*0700*/  IMAD.SHL.U32 R14, R14, 0x20, RZ ;  /* 0x000000200e0e7824 */ /* 0x000fe400078e00ff */
[----:B------:R-:W-:-:S03]  /*0710*/  IMAD.SHL.U32 R6, R6, 0x8, RZ ;  /* 0x0000000806067824 */ /* 0x000fc600078e00ff */
[----:B------:R-:W-:Y:S01]  /*0720*/  @!PT LDS RZ, [RZ] ;  /* 0x00000000fffff984 */ /* 0x000fe20000000800 */
[----:B------:R-:W-:Y:S01]  /*0730*/  @!PT LDS RZ, [RZ] ;  /* 0x00000000fffff984 */ /* 0x000fe20000000800 */
[----:B------:R-:W-:Y:S01]  /*0740*/  @!PT LDS RZ, [RZ] ;  /* 0x00000000fffff984 */ /* 0x000fe20000000800 */
[----:B------:R2:W-:Y:S04]  /*0750*/  LDGSTS.E.64 [R24+0x400], desc[UR14][R8.64+0x40] ;  /* 0x0040004008187fae */ /* 0x0005e8000b921a4e */
[----:B------:R-:W0:Y:S04]  /*0760*/  LDGDEPBAR ;  /* 0x00000000000079af */ /* 0x000e280000000000 */
[----:B------:R-:W-:Y:S04]  /*0770*/  LDGSTS.E.BYPASS.128 [R0+0x1800], desc[UR14][R34.64+0x40] ;  /* 0x0180004022007fae */ /* 0x000fe8000b901c4e */
[----:B------:R-:W-:Y:S01]  /*0780*/  LDGSTS.E.BYPASS.128 [R4+0x1800], desc[UR14][R32.64+0x40] ;  /* 0x0180004020047fae */ /* 0x000fe2000b901c4e */
[----:B--2---:R-:W-:-:S02]  /*0790*/  LOP3.LUT R9, R10, R3, RZ, 0xfc, !PT ;  /* 0x000000030a097212 */ /* 0x004fc400078efcff */
[----:B------:R-:W-:Y:S01]  /*07a0*/  LOP3.LUT R8, R12, R13, RZ, 0x3c, !PT ;  /* 0x0000000d0c087212 */ /* 0x000fe200078e3cff */
[----:B------:R-:W0:Y:S01]  /*07b0*/  LDGDEPBAR ;  /* 0x00000000000079af */ /* 0x000e220000000000 */
[----:B------:R-:W-:Y:S02]  /*07c0*/  LOP3.LUT R15, R9, 0x7, R2, 0xf8, !PT ;  /* 0x00000007090f7812 */ /* 0x000fe400078ef802 */
[----:B------:R-:W-:Y:S01]  /*07d0*/  LOP3.LUT R12, R13, 0x2, R12, 0x1e, !PT ;  /* 0x000000020d0c7812 */ /* 0x000fe200078e1e0c */
[----:B------:R-:W-:Y:S02]  /*07e0*/  IMAD.SHL.U32 R9, R8, 0x8, RZ ;  /* 0x0000000808097824 */ /* 0x000fe400078e00ff */
[----:B------:R-:W-:-:S03]  /*07f0*/  IMAD.SHL.U32 R15, R15, 0x20, RZ ;  /* 0x000000200f0f7824 */ /* 0x000fc600078e00ff */
[----:B------:R-:W-:Y:S02]  /*0800*/  LOP3.LUT R9, R14, R9, RZ, 0xfc, !PT ;  /* 0x000000090e097212 */ /* 0x000fe400078efcff */
[----:B------:R-:W-:Y:S02]  /*0810*/  LOP3.LUT R6, R15, R6, RZ, 0xfc, !PT ;  /* 0x000000060f067212 */ /* 0x000fe400078efcff */
[----:B------:R-:W-:Y:S02]  /*0820*/  LEA R30, R9, UR10, 0x1 ;  /* 0x0000000a091e7c11 */ /* 0x000fe4000f8e08ff */
[----:B------:R-:W-:Y:S02]  /*0830*/  LEA R29, R6, UR10, 0x1 ;  /* 0x0000000a061d7c11 */ /* 0x000fe4000f8e08ff */
[----:B------:R-:W-:-:S04]  /*0840*/  SHF.R.U32.HI R6, RZ, 0x3, R2 ;  /* 0x00000003ff067819 */ /* 0x000fc80000011602 */
[----:B------:R-:W-:Y:S01]  /*0850*/  SGXT.U32 R6, R6, 0x2 ;  /* 0x000000020606781a */ /* 0x000fe20000000000 */
[----:B------:R-:W-:-:S04]  /*0860*/  DEPBAR.LE SB0, 0x2 ;  /* 0x000080800000791a */ /* 0x000fc80000000000 */
[----:B------:R-:W-:Y:S01]  /*0870*/  BAR.SYNC.DEFER_BLOCKING 0x0 ;  /* 0x0000000000007b1d */ /* 0x000fe20000010000 */
[----:B------:R-:W-:Y:S01]  /*0880*/  LOP3.LUT R20, R13, 0x2, R6, 0x1e, !PT ;  /* 0x000000020d147812 */ /* 0x000fe200078e1e06 */
[----:B------:R-:W-:Y:S01]  /*0890*/  IMAD.SHL.U32 R13, R12, 0x8, RZ ;  /* 0x000000080c0d7824 */ /* 0x000fe200078e00ff */
[----:B------:R-:W-:-:S03]  /*08a0*/  LOP3.LUT R6, R5, R6, RZ, 0xfc, !PT ;  /* 0x0000000605067212 */ /* 0x000fc600078efcff */
[----:B------:R-:W-:Y:S01]  /*08b0*/  IMAD.SHL.U32 R20, R20, 0x8, RZ ;  /* 0x0000000814147824 */ /* 0x000fe200078e00ff */
[----:B------:R-:W-:-:S04]  /*08c0*/  LOP3.LUT R13, R14, R13, RZ, 0xfc, !PT ;  /* 0x0000000d0e0d7212 */ /* 0x000fc800078efcff */
[----:B------:R-:W-:Y:S02]  /*08d0*/  LOP3.LUT R27, R15, R20, RZ, 0xfc, !PT ;  /* 0x000000140f1b7212 */ /* 0x000fe400078efcff */
[----:B------:R-:W-:Y:S02]  /*08e0*/  LEA R28, R13, UR10, 0x1 ;  /* 0x0000000a0d1c7c11 */ /* 0x000fe4000f8e08ff */
[----:B------:R-:W-:Y:S01]  /*08f0*/  LEA R27, R27, UR10, 0x1 ;  /* 0x0000000a1b1b7c11 */ /* 0x000fe2000f8e08ff */
[----:B------:R-:W-:Y:S04]  /*0900*/  LDSM.16.M88.4 R16, [R30] ;  /* 0x000000001e10783b */ /* 0x000fe80000000200 */
[----:B------:R-:W2:Y:S04]  /*0910*/  LDSM.16.M88.4 R8, [R29+0x800] ;  /* 0x000800001d08783b */ /* 0x000ea80000000200 */
[----:B------:R-:W-:Y:S01]  /*0920*/  LDSM.16.M88.4 R12, [R27+0x800] ;  /* 0x000800001b0c783b */ /* 0x000fe20000000200 */
[----:B--2---:R-:W-:Y:S06]  /*0930*/  HMMA.16816.F32.BF16 R20, R16, R8, RZ ;  /* 0x000000081014723c */ /* 0x004fec00000418ff */
[----:B------:R-:W-:Y:S01]  /*0940*/  HMMA.16816.F32.BF16 R16, R16, R10, RZ ;  /* 0x0000000a1010723c */ /* 0x000fe200000418ff */
[----:B------:R-:W2:Y:S01]  /*0950*/  LDSM.16.M88.4 R8, [R28] ;  /* 0x000000001c08783b */ /* 0x000ea20000000200 */
[----:B------:R-:W-:Y:S06]  /*0960*/  BAR.SYNC.DEFER_BLOCKING 0x0 ;  /* 0x0000000000007b1d */ /* 0x000fec0000010000 */
[----:B------:R-:W-:Y:S01]  /*0970*/  @!PT LDS RZ, [RZ] ;  /* 0x00000000fffff984 */ /* 0x000fe20000000800 */
[----:B------:R-:W-:Y:S01]  /*0980*/  @!PT LDS RZ, [RZ] ;  /* 0x00000000fffff984 */ /* 0x000fe20000000800 */
[----:B------:R-:W-:Y:S01]  /*0990*/  @!PT LDS RZ, [RZ] ;  /* 0x00000000fffff984 */ /* 0x000fe20000000800 */
[----:B------:R-:W-:Y:S04]  /*09a0*/  LDGSTS.E.64 [R24], desc[UR14][R36.64+0x80] ;  /* 0x0000008024187fae */ /* 0x000fe8000b921a4e */
[----:B------:R-:W0:Y:S04]  /*09b0*/  LDGDEPBAR ;  /* 0x00000000000079af */ /* 0x000e280000000000 */
[----:B------:R-:W-:Y:S04]  /*09c0*/  LDGSTS.E.BYPASS.128 [R0+0x800], desc[UR14][R34.64+0x80] ;  /* 0x0080008022007fae */ /* 0x000fe8000b901c4e */
[----:B------:R-:W-:Y:S01]  /*09d0*/  LDGSTS.E.BYPASS.128 [R4+0x800], desc[UR14][R32.64+0x80] ;  /* 0x0080008020047fae */ /* 0x000fe2000b901c4e */
[----:B--2---:R-:W-:Y:S03]  /*09e0*/  HMMA.16816.F32.BF16 R20, R8, R12, R20 ;  /* 0x0000000c0814723c */ /* 0x004fe60000041814 */
[----:B------:R-:W0:Y:S03]  /*09f0*/  LDGDEPBAR ;  /* 0x00000000000079af */ /* 0x000e260000000000 */
[----:B------:R-:W-:Y:S01]  /*0a00*/  HMMA.16816.F32.BF16 R16, R8, R14, R16 ;  /* 0x0000000e0810723c */ /* 0x000fe20000041810 */
[----:B------:R-:W-:-:S04]  /*0a10*/  DEPBAR.LE SB0, 0x2 ;  /* 0x000080800000791a */ /* 0x000fc80000000000 */
[----:B------:R-:W-:Y:S06]  /*0a20*/  BAR.SYNC.DEFER_BLOCKING 0x0 ;  /* 0x0000000000007b1d */ /* 0x000fec0000010000 */
[----:B------:R-:W-:Y:S04]  /*0a30*/  LDSM.16.M88.4 R8, [R30+0x400] ;  /* 0x000400001e08783b */ /* 0x000fe80000000200 */
[----:B------:R-:W2:Y:S03]  /*0a40*/  LDSM.16.M88.4 R12, [R29+0x1800] ;  /* 0x001800001d0c783b */ /* 0x000ea60000000200 */
[----:B--2---:R-:W-:Y:S06]  /*0a50*/  HMMA.16816.F32.BF16 R20, R8, R12, R20 ;  /* 0x0000000c0814723c */ /* 0x004fec0000041814 */
[----:B------:R-:W-:Y:S01]  /*0a60*/  HMMA.16816.F32.BF16 R16, R8, R14, R16 ;  /* 0x0000000e0810723c */ /* 0x000fe20000041810 */
[----:B------:R-:W-:Y:S04]  /*0a70*/  LDSM.16.M88.4 R8, [R28+0x400] ;  /* 0x000400001c08783b */ /* 0x000fe80000000200 */
[----:B------:R-:W2:Y:S01]  /*0a80*/  LDSM.16.M88.4 R12, [R27+0x1800] ;  /* 0x001800001b0c783b */ /* 0x000ea20000000200 */
[----:B------:R-:W-:Y:S06]  /*0a90*/  BAR.SYNC.DEFER_BLOCKING 0x0 ;  /* 0x0000000000007b1d */ /* 0x000fec0000010000 */
[----:B------:R-:W-:Y:S01]  /*0aa0*/  @!PT LDS RZ, [RZ] ;  /* 0x00000000fffff984 */ /* 0x000fe20000000800 */
[----:B------:R-:W-:Y:S01]  /*0ab0*/  @!PT LDS RZ, [RZ] ;  /* 0x00000000fffff984 */ /* 0x000fe20000000800 */
[----:B------:R-:W-:Y:S01]  /*0ac0*/  @!PT LDS RZ, [RZ] ;  /* 0x00000000fffff984 */ /* 0x000fe20000000800 */
[----:B------:R-:W-:Y:S04]  /*0ad0*/  LDGSTS.E.64 [R24+0x400], desc[UR14][R36.64+0xc0] ;  /* 0x004000c024187fae */ /* 0x000fe8000b921a4e */
        /* <DEDUP_REMOVED lines=8> */
[----:B------:R-:W-:Y:S04]  /*0b60*/  LDSM.16.M88.4 R8, [R30] ;  /* 0x000000001e08783b */ /* 0x000fe80000000200 */
[----:B------:R-:W2:Y:S03]  /*0b70*/  LDSM.16.M88.4 R12, [R29+0x800] ;  /* 0x000800001d0c783b */ /* 0x000ea60000000200 */
[----:B--2---:R-:W-:Y:S06]  /*0b80*/  HMMA.16816.F32.BF16 R20, R8, R12, R20 ;  /* 0x0000000c0814723c */ /* 0x004fec0000041814 */
[----:B------:R-:W-:Y:S01]  /*0b90*/  HMMA.16816.F32.BF16 R16, R8, R14, R16 ;  /* 0x0000000e0810723c */ /* 0x000fe20000041810 */
[----:B------:R-:W-:Y:S04]  /*0ba0*/  LDSM.16.M88.4 R8, [R28] ;  /* 0x000000001c08783b */ /* 0x000fe80000000200 */
[----:B------:R-:W2:Y:S01]  /*0bb0*/  LDSM.16.M88.4 R12, [R27+0x800] ;  /* 0x000800001b0c783b */ /* 0x000ea20000000200 */
        /* <DEDUP_REMOVED lines=384> */
[----:B------:R-:W-:Y:S04]  /*23c0*/  LDGSTS.E.64 [R24], desc[UR14][R36.64+0x600], !PT ;  /* 0x0000060024187fae */ /* 0x000fe8000f921a4e */
[----:B------:R-:W0:Y:S04]  /*23d0*/  LDGDEPBAR ;  /* 0x00000000000079af */ /* 0x000e280000000000 */
[----:B------:R-:W-:Y:S04]  /*23e0*/  LDGSTS.E.BYPASS.128 [R0+0x800], desc[UR14][R34.64+0x600], !PT ;  /* 0x0080060022007fae */ /* 0x000fe8000f901c4e */
[----:B------:R-:W-:Y:S01]  /*23f0*/  LDGSTS.E.BYPASS.128 [R4+0x800], desc[UR14][R32.64+0x600], !PT ;  /* 0x0080060020047fae */ /* 0x000fe2000f901c4e */
        /* <DEDUP_REMOVED lines=9> */
[----:B------:R-:W-:Y:S01]  /*2490*/  IABS R8, UR13 ;  /* 0x0000000d00087c13 */ /* 0x000fe20008000000 */
[----:B------:R-:W-:Y:S03]  /*24a0*/  LDSM.16.M88.4 R12, [R28+0x400] ;  /* 0x000400001c0c783b */ /* 0x000fe60000000200 */
[----:B------:R-:W-:-:S02]  /*24b0*/  R2UR UR12, R8 ;  /* 0x00000000080c72ca */ /* 0x000fc400000e0000 */
[----:B------:R-:W2:Y:S01]  /*24c0*/  LDSM.16.M88.4 R8, [R27+0x1800] ;  /* 0x001800001b08783b */ /* 0x000ea20000000200 */
[----:B------:R-:W-:Y:S10]  /*24d0*/  BAR.SYNC.DEFER_BLOCKING 0x0 ;  /* 0x0000000000007b1d */ /* 0x000ff40000010000 */
[----:B------:R-:W-:-:S04]  /*24e0*/  UIMAD.WIDE.U32 UR4, UR9, UR12, URZ ;  /* 0x0000000c090472a5 */ /* 0x000fc8000f8e003f */
[----:B------:R-:W-:-:S04]  /*24f0*/  UIMAD UR5, UR5, UR11, UR12 ;  /* 0x0000000b050572a4 */ /* 0x000fc8000f8e020c */
[----:B------:R-:W-:Y:S01]  /*2500*/  UISETP.GT.U32.AND UP1, UPT, UR16, UR5, UPT ;  /* 0x000000051000728c */ /* 0x000fe2000bf24070 */
[----:B------:R-:W-:Y:S01]  /*2510*/  @!PT LDS RZ, [RZ] ;  /* 0x00000000fffff984 */ /* 0x000fe20000000800 */
[----:B------:R-:W-:Y:S01]  /*2520*/  @!PT LDS RZ, [RZ] ;  /* 0x00000000fffff984 */ /* 0x000fe20000000800 */
[----:B------:R-:W-:Y:S01]  /*2530*/  @!PT LDS RZ, [RZ] ;  /* 0x00000000fffff984 */ /* 0x000fe20000000800 */
[----:B------:R-:W-:Y:S10]  /*2540*/  LDGSTS.E.64 [R24+0x400], desc[UR14][R36.64+0x640], !PT ;  /* 0x0040064024187fae */ /* 0x000ff4000f921a4e */
[----:B------:R-:W-:Y:S01]  /*2550*/  @!UP1 UIADD3 UR5, UR5, -UR16, URZ ;  /* 0x8000001005059290 */ /* 0x000fe2000fffe03f */
[----:B------:R-:W0:Y:S03]  /*2560*/  LDGDEPBAR ;  /* 0x00000000000079af */ /* 0x000e260000000000 */
[----:B------:R-:W-:Y:S01]  /*2570*/  UISETP.GT.U32.AND UP1, UPT, UR16, UR5, UPT ;  /* 0x000000051000728c */ /* 0x000fe2000bf24070 */
[----:B------:R3:W-:Y:S04]  /*2580*/  LDGSTS.E.BYPASS.128 [R0+0x1800], desc[UR14][R34.64+0x640], !PT ;  /* 0x0180064022007fae */ /* 0x0007e8000f901c4e */
[----:B------:R4:W-:Y:S01]  /*2590*/  LDGSTS.E.BYPASS.128 [R4+0x1800], desc[UR14][R32.64+0x640], !PT ;  /* 0x0180064020047fae */ /* 0x0009e2000f901c4e */
[----:B--2---:R-:W-:Y:S03]  /*25a0*/  HMMA.16816.F32.BF16 R20, R12, R8, R20 ;  /* 0x000000080c14723c */ /* 0x004fe60000041814 */
[----:B------:R-:W0:Y:S02]  /*25b0*/  LDGDEPBAR ;  /* 0x00000000000079af */ /* 0x000e240000000000 */
[----:B------:R-:W-:Y:S01]  /*25c0*/  @!UP1 UIADD3 UR5, UR5, -UR16, URZ ;  /* 0x8000001005059290 */ /* 0x000fe2000fffe03f */
[----:B------:R-:W-:Y:S01]  /*25d0*/  HMMA.16816.F32.BF16 R16, R12, R10, R16 ;  /* 0x0000000a0c10723c */ /* 0x000fe20000041810 */
[----:B------:R-:W-:-:S02]  /*25e0*/  IMAD.SHL.U32 R8, R2, 0x2, RZ ;  /* 0x0000000202087824 */ /* 0x000fc400078e00ff */
[----:B------:R-:W-:Y:S01]  /*25f0*/  @!UP2 UIADD3 UR5, -UR5, URZ, URZ ;  /* 0x0000003f0505a290 */ /* 0x000fe2000fffe13f */
[----:B------:R-:W-:Y:S02]  /*2600*/  IMAD.SHL.U32 R9, R2, 0x8, RZ ;  /* 0x0000000802097824 */ /* 0x000fe400078e00ff */
[----:B------:R-:W-:Y:S01]  /*2610*/  IMAD.U32 R2, RZ, RZ, UR7 ;  /* 0x00000007ff027e24 */ /* 0x000fe2000f8e00ff */
[----:B------:R-:W-:Y:S01]  /*2620*/  LOP3.LUT R3, R3, 0x6, R8, 0xf8, !PT ;  /* 0x0000000603037812 */ /* 0x000fe200078ef808 */
[----:B------:R-:W-:Y:S01]  /*2630*/  USEL UR5, UR8, UR5, !UP0 ;  /* 0x0000000508057287 */ /* 0x000fe2000c000000 */
[----:B---3--:R-:W-:Y:S02]  /*2640*/  IMAD R0, R6, 0x9, R7 ;  /* 0x0000000906007824 */ /* 0x008fe400078e0207 */
[----:B------:R-:W-:Y:S01]  /*2650*/  LOP3.LUT R9, R2, 0x38, R9, 0xf8, !PT ;  /* 0x0000003802097812 */ /* 0x000fe200078ef809 */
[----:B------:R-:W-:Y:S01]  /*2660*/  IMAD R3, R26, 0x48, R3 ;  /* 0x000000481a037824 */ /* 0x000fe200078e0203 */
[----:B------:R-:W-:Y:S01]  /*2670*/  ULEA UR5, UR6, UR5, 0x3 ;  /* 0x0000000506057291 */ /* 0x000fe2000f8e183f */
[----:B------:R-:W-:-:S03]  /*2680*/  IMAD.SHL.U32 R0, R0, 0x8, RZ ;  /* 0x0000000800007824 */ /* 0x000fc600078e00ff */
[----:B------:R-:W-:Y:S01]  /*2690*/  LEA R3, R3, UR10, 0x1 ;  /* 0x0000000a03037c11 */ /* 0x000fe2000f8e08ff */
[----:B------:R-:W-:Y:S01]  /*26a0*/  USHF.L.U32 UR5, UR5, 0x4, URZ ;  /* 0x0000000405057899 */ /* 0x000fe2000800063f */
[----:B------:R-:W-:Y:S02]  /*26b0*/  F2FP.BF16.F32.PACK_AB R20, R21, R20 ;  /* 0x000000141514723e */ /* 0x000fe400000010ff */
[----:B------:R-:W-:Y:S01]  /*26c0*/  F2FP.BF16.F32.PACK_AB R22, R23, R22 ;  /* 0x000000161716723e */ /* 0x000fe200000010ff */
[----:B------:R-:W-:-:S04]  /*26d0*/  DEPBAR.LE SB0, 0x2 ;  /* 0x000080800000791a */ /* 0x000fc80000000000 */
[----:B------:R-:W-:Y:S01]  /*26e0*/  BAR.SYNC.DEFER_BLOCKING 0x0 ;  /* 0x0000000000007b1d */ /* 0x000fe20000010000 */
[----:B------:R-:W-:Y:S02]  /*26f0*/  F2FP.BF16.F32.PACK_AB R16, R17, R16 ;  /* 0x000000101110723e */ /* 0x000fe400000010ff */
[----:B------:R-:W-:Y:S02]  /*2700*/  F2FP.BF16.F32.PACK_AB R18, R19, R18 ;  /* 0x000000121312723e */ /* 0x000fe400000010ff */
[----:B------:R-:W-:Y:S02]  /*2710*/  LOP3.LUT R25, R25, UR5, RZ, 0xfc, !PT ;  /* 0x0000000519197c12 */ /* 0x000fe4000f8efcff */
[----:B------:R-:W-:Y:S02]  /*2720*/  LEA R0, R0, UR10, 0x1 ;  /* 0x0000000a00007c11 */ /* 0x000fe4000f8e08ff */
[----:B------:R-:W-:-:S04]  /*2730*/  ISETP.GE.AND P0, PT, R25, 0x1, PT ;  /* 0x000000011900780c */ /* 0x000fc80003f06270 */
[----:B------:R-:W-:Y:S01]  /*2740*/  ISETP.LT.AND P0, PT, R9, 0xc00, !P0 ;  /* 0x00000c000900780c */ /* 0x000fe20004701270 */
[----:B------:R-:W-:-:S04]  /*2750*/  DEPBAR.LE SB0, 0x0 ;  /* 0x000080000000791a */ /* 0x000fc80000000000 */
[----:B------:R-:W-:Y:S06]  /*2760*/  BAR.SYNC.DEFER_BLOCKING 0x0 ;  /* 0x0000000000007b1d */ /* 0x000fec0000010000 */
[----:B------:R4:W-:Y:S04]  /*2770*/  STS [R3], R20 ;  /* 0x0000001403007388 */ /* 0x0009e80000000800 */
[----:B------:R4:W-:Y:S04]  /*2780*/  STS [R3+0x480], R22 ;  /* 0x0004801603007388 */ /* 0x0009e80000000800 */
[----:B------:R4:W-:Y:S04]  /*2790*/  STS [R3+0x40], R16 ;  /* 0x0000401003007388 */ /* 0x0009e80000000800 */
[----:B------:R4:W-:Y:S01]  /*27a0*/  STS [R3+0x4c0], R18 ;  /* 0x0004c01203007388 */ /* 0x0009e20000000800 */
[----:B------:R-:W-:Y:S06]  /*27b0*/  BAR.SYNC.DEFER_BLOCKING 0x0 ;  /* 0x0000000000007b1d */ /* 0x000fec0000010000 */
[----:B----4-:R-:W-:Y:S05]  /*27c0*/  @!P0 EXIT ;  /* 0x000000000000894d */ /* 0x010fea0003800000 */
[----:B------:R-:W1:Y:S01]  /*27d0*/  LDS.128 R4, [R0] ;  /* 0x0000000000047984 */ /* 0x000e620000000c00 */
[----:B------:R-:W2:Y:S02]  /*27e0*/  LDC.64 R2, c[0x0][0x220] ;  /* 0x00008800ff027b82 */ /* 0x000ea40000000a00 */
[----:B--2---:R-:W-:-:S05]  /*27f0*/  IMAD.WIDE R2, R9, 0x2, R2 ;  /* 0x0000000209027825 */ /* 0x004fca00078e0202 */
[----:B-1----:R-:W-:Y:S01]  /*2800*/  STG.E.128 desc[UR14][R2.64], R4 ;  /* 0x0000000402007986 */ /* 0x002fe2000c101d0e */
[----:B------:R-:W-:Y:S05]  /*2810*/  EXIT ;  /* 0x000000000000794d */ /* 0x000fea0003800000 */
.L_x_0:
[----:B------:R-:W-:-:S00]  /*2820*/  BRA `(.L_x_0) ;  /* 0xfffffffc00fc7947 */ /* 0x000fc0000383ffff */
[----:B------:R-:W-:-:S00]  /*2830*/  NOP ;  /* 0x0000000000007918 */ /* 0x000fc00000000000 */
        /* <DEDUP_REMOVED lines=12> */
.L_x_1:


//--------------------- .nv.shared.triton_mm      --------------------------
	.section	.nv.shared.triton_mm,"aw",@nobits
	.sectionflags	@""
	.align	16
	.zero		1024


//--------------------- .nv.constant0.triton_mm   --------------------------
	.section	.nv.constant0.triton_mm,"a",@progbits
	.sectionflags	@""
	.align	4
.nv.constant0.triton_mm:
	.zero		552
